//
// Generated by NVIDIA NVVM Compiler
//
// Compiler Build ID: CL-36424714
// Cuda compilation tools, release 13.0, V13.0.88
// Based on NVVM 20.0.0
//

.version 9.0
.target sm_100
.address_size 64

	// .globl	_Z19square_dgemm_kerneliPKdS0_Pd
// _ZZ19square_dgemm_kerneliPKdS0_PdE6tile_A has been demoted
// _ZZ19square_dgemm_kerneliPKdS0_PdE6tile_B has been demoted

.visible .entry _Z19square_dgemm_kerneliPKdS0_Pd(
	.param .u32 _Z19square_dgemm_kerneliPKdS0_Pd_param_0,
	.param .u64 .ptr .align 1 _Z19square_dgemm_kerneliPKdS0_Pd_param_1,
	.param .u64 .ptr .align 1 _Z19square_dgemm_kerneliPKdS0_Pd_param_2,
	.param .u64 .ptr .align 1 _Z19square_dgemm_kerneliPKdS0_Pd_param_3
)
{
	.reg .pred 	%p<10>;
	.reg .b32 	%r<42>;
	.reg .b64 	%rd<13>;
	.reg .b64 	%fd<111>;
	// demoted variable
	.shared .align 8 .b8 _ZZ19square_dgemm_kerneliPKdS0_PdE6tile_A[8192];
	// demoted variable
	.shared .align 8 .b8 _ZZ19square_dgemm_kerneliPKdS0_PdE6tile_B[8192];
	ld.param.u32 	%r23, [_Z19square_dgemm_kerneliPKdS0_Pd_param_0];
	ld.param.u64 	%rd3, [_Z19square_dgemm_kerneliPKdS0_Pd_param_1];
	ld.param.u64 	%rd4, [_Z19square_dgemm_kerneliPKdS0_Pd_param_2];
	ld.param.u64 	%rd5, [_Z19square_dgemm_kerneliPKdS0_Pd_param_3];
	mov.u32 	%r24, %tid.x;
	shr.u32 	%r39, %r24, 5;
	and.b32  	%r37, %r24, 31;
	mov.u32 	%r25, %ctaid.x;
	mov.u32 	%r26, %ctaid.y;
	shl.b32 	%r27, %r25, 5;
	or.b32  	%r3, %r27, %r39;
	shl.b32 	%r4, %r26, 5;
	or.b32  	%r5, %r4, %r37;
	setp.lt.s32 	%p1, %r23, 1;
	mov.f64 	%fd110, 0d0000000000000000;
	@%p1 bra 	$L__BB0_7;
	shl.b32 	%r29, %r39, 8;
	mov.u32 	%r30, _ZZ19square_dgemm_kerneliPKdS0_PdE6tile_A;
	add.s32 	%r6, %r30, %r29;
	shl.b32 	%r31, %r37, 3;
	add.s32 	%r7, %r6, %r31;
	mov.u32 	%r32, _ZZ19square_dgemm_kerneliPKdS0_PdE6tile_B;
	add.s32 	%r9, %r32, %r31;
	add.s32 	%r8, %r9, %r29;
	mad.lo.s32 	%r33, %r23, %r39, %r4;
	add.s32 	%r40, %r33, %r37;
	shl.b32 	%r11, %r23, 5;
	mad.lo.s32 	%r38, %r3, %r23, %r37;
	cvta.to.global.u64 	%rd1, %rd3;
	cvta.to.global.u64 	%rd2, %rd4;
	mov.f64 	%fd110, 0d0000000000000000;
	mov.b32 	%r41, 0;
$L__BB0_2:
	setp.ge.u32 	%p2, %r3, %r23;
	setp.ge.s32 	%p3, %r37, %r23;
	mov.f64 	%fd108, 0d0000000000000000;
	or.pred  	%p4, %p2, %p3;
	@%p4 bra 	$L__BB0_4;
	mul.wide.u32 	%rd6, %r38, 8;
	add.s64 	%rd7, %rd1, %rd6;
	ld.global.f64 	%fd108, [%rd7];
$L__BB0_4:
	setp.ge.u32 	%p5, %r5, %r23;
	setp.ge.s32 	%p6, %r39, %r23;
	mov.f64 	%fd109, 0d0000000000000000;
	or.pred  	%p7, %p5, %p6;
	@%p7 bra 	$L__BB0_6;
	mul.wide.u32 	%rd8, %r40, 8;
	add.s64 	%rd9, %rd2, %rd8;
	ld.global.f64 	%fd109, [%rd9];
$L__BB0_6:
	st.shared.f64 	[%r7], %fd108;
	st.shared.f64 	[%r8], %fd109;
	bar.sync 	0;
	ld.shared.f64 	%fd12, [%r6];
	ld.shared.f64 	%fd13, [%r9];
	fma.rn.f64 	%fd14, %fd12, %fd13, %fd110;
	ld.shared.f64 	%fd15, [%r6+8];
	ld.shared.f64 	%fd16, [%r9+256];
	fma.rn.f64 	%fd17, %fd15, %fd16, %fd14;
	ld.shared.f64 	%fd18, [%r6+16];
	ld.shared.f64 	%fd19, [%r9+512];
	fma.rn.f64 	%fd20, %fd18, %fd19, %fd17;
	ld.shared.f64 	%fd21, [%r6+24];
	ld.shared.f64 	%fd22, [%r9+768];
	fma.rn.f64 	%fd23, %fd21, %fd22, %fd20;
	ld.shared.f64 	%fd24, [%r6+32];
	ld.shared.f64 	%fd25, [%r9+1024];
	fma.rn.f64 	%fd26, %fd24, %fd25, %fd23;
	ld.shared.f64 	%fd27, [%r6+40];
	ld.shared.f64 	%fd28, [%r9+1280];
	fma.rn.f64 	%fd29, %fd27, %fd28, %fd26;
	ld.shared.f64 	%fd30, [%r6+48];
	ld.shared.f64 	%fd31, [%r9+1536];
	fma.rn.f64 	%fd32, %fd30, %fd31, %fd29;
	ld.shared.f64 	%fd33, [%r6+56];
	ld.shared.f64 	%fd34, [%r9+1792];
	fma.rn.f64 	%fd35, %fd33, %fd34, %fd32;
	ld.shared.f64 	%fd36, [%r6+64];
	ld.shared.f64 	%fd37, [%r9+2048];
	fma.rn.f64 	%fd38, %fd36, %fd37, %fd35;
	ld.shared.f64 	%fd39, [%r6+72];
	ld.shared.f64 	%fd40, [%r9+2304];
	fma.rn.f64 	%fd41, %fd39, %fd40, %fd38;
	ld.shared.f64 	%fd42, [%r6+80];
	ld.shared.f64 	%fd43, [%r9+2560];
	fma.rn.f64 	%fd44, %fd42, %fd43, %fd41;
	ld.shared.f64 	%fd45, [%r6+88];
	ld.shared.f64 	%fd46, [%r9+2816];
	fma.rn.f64 	%fd47, %fd45, %fd46, %fd44;
	ld.shared.f64 	%fd48, [%r6+96];
	ld.shared.f64 	%fd49, [%r9+3072];
	fma.rn.f64 	%fd50, %fd48, %fd49, %fd47;
	ld.shared.f64 	%fd51, [%r6+104];
	ld.shared.f64 	%fd52, [%r9+3328];
	fma.rn.f64 	%fd53, %fd51, %fd52, %fd50;
	ld.shared.f64 	%fd54, [%r6+112];
	ld.shared.f64 	%fd55, [%r9+3584];
	fma.rn.f64 	%fd56, %fd54, %fd55, %fd53;
	ld.shared.f64 	%fd57, [%r6+120];
	ld.shared.f64 	%fd58, [%r9+3840];
	fma.rn.f64 	%fd59, %fd57, %fd58, %fd56;
	ld.shared.f64 	%fd60, [%r6+128];
	ld.shared.f64 	%fd61, [%r9+4096];
	fma.rn.f64 	%fd62, %fd60, %fd61, %fd59;
	ld.shared.f64 	%fd63, [%r6+136];
	ld.shared.f64 	%fd64, [%r9+4352];
	fma.rn.f64 	%fd65, %fd63, %fd64, %fd62;
	ld.shared.f64 	%fd66, [%r6+144];
	ld.shared.f64 	%fd67, [%r9+4608];
	fma.rn.f64 	%fd68, %fd66, %fd67, %fd65;
	ld.shared.f64 	%fd69, [%r6+152];
	ld.shared.f64 	%fd70, [%r9+4864];
	fma.rn.f64 	%fd71, %fd69, %fd70, %fd68;
	ld.shared.f64 	%fd72, [%r6+160];
	ld.shared.f64 	%fd73, [%r9+5120];
	fma.rn.f64 	%fd74, %fd72, %fd73, %fd71;
	ld.shared.f64 	%fd75, [%r6+168];
	ld.shared.f64 	%fd76, [%r9+5376];
	fma.rn.f64 	%fd77, %fd75, %fd76, %fd74;
	ld.shared.f64 	%fd78, [%r6+176];
	ld.shared.f64 	%fd79, [%r9+5632];
	fma.rn.f64 	%fd80, %fd78, %fd79, %fd77;
	ld.shared.f64 	%fd81, [%r6+184];
	ld.shared.f64 	%fd82, [%r9+5888];
	fma.rn.f64 	%fd83, %fd81, %fd82, %fd80;
	ld.shared.f64 	%fd84, [%r6+192];
	ld.shared.f64 	%fd85, [%r9+6144];
	fma.rn.f64 	%fd86, %fd84, %fd85, %fd83;
	ld.shared.f64 	%fd87, [%r6+200];
	ld.shared.f64 	%fd88, [%r9+6400];
	fma.rn.f64 	%fd89, %fd87, %fd88, %fd86;
	ld.shared.f64 	%fd90, [%r6+208];
	ld.shared.f64 	%fd91, [%r9+6656];
	fma.rn.f64 	%fd92, %fd90, %fd91, %fd89;
	ld.shared.f64 	%fd93, [%r6+216];
	ld.shared.f64 	%fd94, [%r9+6912];
	fma.rn.f64 	%fd95, %fd93, %fd94, %fd92;
	ld.shared.f64 	%fd96, [%r6+224];
	ld.shared.f64 	%fd97, [%r9+7168];
	fma.rn.f64 	%fd98, %fd96, %fd97, %fd95;
	ld.shared.f64 	%fd99, [%r6+232];
	ld.shared.f64 	%fd100, [%r9+7424];
	fma.rn.f64 	%fd101, %fd99, %fd100, %fd98;
	ld.shared.f64 	%fd102, [%r6+240];
	ld.shared.f64 	%fd103, [%r9+7680];
	fma.rn.f64 	%fd104, %fd102, %fd103, %fd101;
	ld.shared.f64 	%fd105, [%r6+248];
	ld.shared.f64 	%fd106, [%r9+7936];
	fma.rn.f64 	%fd110, %fd105, %fd106, %fd104;
	bar.sync 	0;
	add.s32 	%r41, %r41, 32;
	add.s32 	%r40, %r40, %r11;
	add.s32 	%r39, %r39, 32;
	add.s32 	%r38, %r38, 32;
	add.s32 	%r37, %r37, 32;
	setp.lt.s32 	%p8, %r41, %r23;
	@%p8 bra 	$L__BB0_2;
$L__BB0_7:
	max.s32 	%r35, %r3, %r5;
	setp.ge.s32 	%p9, %r35, %r23;
	@%p9 bra 	$L__BB0_9;
	mad.lo.s32 	%r36, %r3, %r23, %r5;
	cvta.to.global.u64 	%rd10, %rd5;
	mul.wide.u32 	%rd11, %r36, 8;
	add.s64 	%rd12, %rd10, %rd11;
	st.global.f64 	[%rd12], %fd110;
$L__BB0_9:
	ret;

}


// ===== COMPILED SASS (sm_100) =====

	.target	sm_100

	.elftype	@"ET_EXEC"


//--------------------- .note.nv.tkinfo           --------------------------
	.section	.note.nv.tkinfo,"",@"SHT_NOTE"
	.sectionflags	@"SHF_NOTE_NV_TKINFO"
	.tkinfo
        /*0018*/ 	.word	0x00000002
        /*0030*/ 	.string	""
        /*0030*/ 	.string	"ptxas"
        /*0030*/ 	.string	"Cuda compilation tools, release 13.0, V13.0.88"
        /*0030*/ 	.string	"Build cuda_13.0.r13.0/compiler.36424714_0"
        /*0030*/ 	.string	"-arch sm_100 -m 64 "



//--------------------- .note.nv.cuinfo           --------------------------
	.section	.note.nv.cuinfo,"",@"SHT_NOTE"
	.sectionflags	@"SHF_NOTE_NV_CUINFO"
        /*0018*/ 	.short	0x0002
        /*001a*/ 	.short	0x0064
        /*001c*/ 	.short	0x0082
	.zero		2


//--------------------- .nv.info                  --------------------------
	.section	.nv.info,"",@"SHT_CUDA_INFO"
	.align	4


	//----- nvinfo : EIATTR_REGCOUNT
	.align		4
        /*0000*/ 	.byte	0x04, 0x2f
        /*0002*/ 	.short	(.L_1 - .L_0)
	.align		4
.L_0:
        /*0004*/ 	.word	index@(_Z19square_dgemm_kerneliPKdS0_Pd)
        /*0008*/ 	.word	0x00000020


	//----- nvinfo : EIATTR_FRAME_SIZE
	.align		4
.L_1:
        /*000c*/ 	.byte	0x04, 0x11
        /*000e*/ 	.short	(.L_3 - .L_2)
	.align		4
.L_2:
        /*0010*/ 	.word	index@(_Z19square_dgemm_kerneliPKdS0_Pd)
        /*0014*/ 	.word	0x00000000


	//----- nvinfo : EIATTR_MIN_STACK_SIZE
	.align		4
.L_3:
        /*0018*/ 	.byte	0x04, 0x12
        /*001a*/ 	.short	(.L_5 - .L_4)
	.align		4
.L_4:
        /*001c*/ 	.word	index@(_Z19square_dgemm_kerneliPKdS0_Pd)
        /*0020*/ 	.word	0x00000000
.L_5:


//--------------------- .nv.compat                --------------------------
	.section	.nv.compat,"",@"SHT_CUDA_COMPAT_INFO"
	.align	4
        /*0000*/ 	.byte	0x02, 0x09, 0x00, 0x00, 0x02, 0x02, 0x01, 0x00, 0x02, 0x05, 0x05, 0x00, 0x03, 0x07, 0x01, 0x01
        /*0010*/ 	.byte	0x02, 0x03, 0x00, 0x00, 0x02, 0x06, 0x01, 0x00, 0x04, 0x0b, 0x08, 0x00, 0x01, 0x00, 0x00, 0x00
        /*0020*/ 	.byte	0x00, 0x00, 0x00, 0x00


//--------------------- .nv.info._Z19square_dgemm_kerneliPKdS0_Pd --------------------------
	.section	.nv.info._Z19square_dgemm_kerneliPKdS0_Pd,"",@"SHT_CUDA_INFO"
	.sectionflags	@""
	.align	4


	//----- nvinfo : EIATTR_CUDA_API_VERSION
	.align		4
        /*0000*/ 	.byte	0x04, 0x37
        /*0002*/ 	.short	(.L_7 - .L_6)
.L_6:
        /*0004*/ 	.word	0x00000082


	//----- nvinfo : EIATTR_KPARAM_INFO
	.align		4
.L_7:
        /*0008*/ 	.byte	0x04, 0x17
        /*000a*/ 	.short	(.L_9 - .L_8)
.L_8:
        /*000c*/ 	.word	0x00000000
        /*0010*/ 	.short	0x0003
        /*0012*/ 	.short	0x0018
        /*0014*/ 	.byte	0x00, 0xf5, 0x21, 0x00


	//----- nvinfo : EIATTR_KPARAM_INFO
	.align		4
.L_9:
        /*0018*/ 	.byte	0x04, 0x17
        /*001a*/ 	.short	(.L_11 - .L_10)
.L_10:
        /*001c*/ 	.word	0x00000000
        /*0020*/ 	.short	0x0002
        /*0022*/ 	.short	0x0010
        /*0024*/ 	.byte	0x00, 0xf5, 0x21, 0x00


	//----- nvinfo : EIATTR_KPARAM_INFO
	.align		4
.L_11:
        /*0028*/ 	.byte	0x04, 0x17
        /*002a*/ 	.short	(.L_13 - .L_12)
.L_12:
        /*002c*/ 	.word	0x00000000
        /*0030*/ 	.short	0x0001
        /*0032*/ 	.short	0x0008
        /*0034*/ 	.byte	0x00, 0xf5, 0x21, 0x00


	//----- nvinfo : EIATTR_KPARAM_INFO
	.align		4
.L_13:
        /*0038*/ 	.byte	0x04, 0x17
        /*003a*/ 	.short	(.L_15 - .L_14)
.L_14:
        /*003c*/ 	.word	0x00000000
        /*0040*/ 	.short	0x0000
        /*0042*/ 	.short	0x0000
        /*0044*/ 	.byte	0x00, 0xf0, 0x11, 0x00


	//----- nvinfo : EIATTR_SPARSE_MMA_MASK
	.align		4
.L_15:
        /*0048*/ 	.byte	0x03, 0x50
        /*004a*/ 	.short	0x0000


	//----- nvinfo : EIATTR_MAXREG_COUNT
	.align		4
        /*004c*/ 	.byte	0x03, 0x1b
        /*004e*/ 	.short	0x00ff


	//----- nvinfo : EIATTR_NUM_BARRIERS
	.align		4
        /*0050*/ 	.byte	0x02, 0x4c
        /*0052*/ 	.byte	0x01
	.zero		1


	//----- nvinfo : EIATTR_MERCURY_ISA_VERSION
	.align		4
        /*0054*/ 	.byte	0x03, 0x5f
        /*0056*/ 	.short	0x0101


	//----- nvinfo : EIATTR_VRC_CTA_INIT_COUNT
	.align		4
        /*0058*/ 	.byte	0x02, 0x4a
	.zero		1
	.zero		1


	//----- nvinfo : EIATTR_EXIT_INSTR_OFFSETS
	.align		4
        /*005c*/ 	.byte	0x04, 0x1c
        /*005e*/ 	.short	(.L_17 - .L_16)


	//   ....[0]....
.L_16:
        /*0060*/ 	.word	0x00000890


	//   ....[1]....
        /*0064*/ 	.word	0x000008e0


	//----- nvinfo : EIATTR_CBANK_PARAM_SIZE
	.align		4
.L_17:
        /*0068*/ 	.byte	0x03, 0x19
        /*006a*/ 	.short	0x0020


	//----- nvinfo : EIATTR_PARAM_CBANK
	.align		4
        /*006c*/ 	.byte	0x04, 0x0a
        /*006e*/ 	.short	(.L_19 - .L_18)
	.align		4
.L_18:
        /*0070*/ 	.word	index@(.nv.constant0._Z19square_dgemm_kerneliPKdS0_Pd)
        /*0074*/ 	.short	0x0380
        /*0076*/ 	.short	0x0020


	//----- nvinfo : EIATTR_SW_WAR
	.align		4
.L_19:
        /*0078*/ 	.byte	0x04, 0x36
        /*007a*/ 	.short	(.L_21 - .L_20)
.L_20:
        /*007c*/ 	.word	0x00000008
.L_21:


//--------------------- .nv.callgraph             --------------------------
	.section	.nv.callgraph,"",@"SHT_CUDA_CALLGRAPH"
	.align	4
	.sectionentsize	8
	.align		4
        /*0000*/ 	.word	0x00000000
	.align		4
        /*0004*/ 	.word	0xffffffff
	.align		4
        /*0008*/ 	.word	0x00000000
	.align		4
        /*000c*/ 	.word	0xfffffffe
	.align		4
        /*0010*/ 	.word	0x00000000
	.align		4
        /*0014*/ 	.word	0xfffffffd
	.align		4
        /*0018*/ 	.word	0x00000000
	.align		4
        /*001c*/ 	.word	0xfffffffc


//--------------------- .text._Z19square_dgemm_kerneliPKdS0_Pd --------------------------
	.section	.text._Z19square_dgemm_kerneliPKdS0_Pd,"ax",@progbits
	.align	128
        .global         _Z19square_dgemm_kerneliPKdS0_Pd
        .type           _Z19square_dgemm_kerneliPKdS0_Pd,@function
        .size           _Z19square_dgemm_kerneliPKdS0_Pd,(.L_x_3 - _Z19square_dgemm_kerneliPKdS0_Pd)
        .other          _Z19square_dgemm_kerneliPKdS0_Pd,@"STO_CUDA_ENTRY STV_DEFAULT"
_Z19square_dgemm_kerneliPKdS0_Pd:
.text._Z19square_dgemm_kerneliPKdS0_Pd:
[----:B------:R-:W-:Y:S01]  /*0000*/  LDC R1, c[0x0][0x37c] ;  /* 0x0000df00ff017b82 */ /* 0x000fe20000000800 */
[----:B------:R-:W0:Y:S01]  /*0010*/  S2R R19, SR_TID.X ;  /* 0x0000000000137919 */ /* 0x000e220000002100 */
[----:B------:R-:W1:Y:S06]  /*0020*/  LDCU UR5, c[0x0][0x380] ;  /* 0x00007000ff0577ac */ /* 0x000e6c0008000800 */
[----:B------:R-:W2:Y:S01]  /*0030*/  S2UR UR4, SR_CTAID.X ;  /* 0x00000000000479c3 */ /* 0x000ea20000002500 */
[----:B------:R-:W-:Y:S01]  /*0040*/  CS2R R10, SRZ ;  /* 0x00000000000a7805 */ /* 0x000fe2000001ff00 */
[----:B------:R-:W3:Y:S01]  /*0050*/  S2R R2, SR_CTAID.Y ;  /* 0x0000000000027919 */ /* 0x000ee20000002600 */
[----:B------:R-:W4:Y:S01]  /*0060*/  LDCU.64 UR8, c[0x0][0x358] ;  /* 0x00006b00ff0877ac */ /* 0x000f220008000a00 */
[----:B-1----:R-:W-:-:S05]  /*0070*/  IMAD.U32 R6, RZ, RZ, UR5 ;  /* 0x00000005ff067e24 */ /* 0x002fca000f8e00ff */
[----:B------:R-:W-:Y:S01]  /*0080*/  ISETP.GE.AND P0, PT, R6, 0x1, PT ;  /* 0x000000010600780c */ /* 0x000fe20003f06270 */
[----:B--2---:R-:W-:Y:S01]  /*0090*/  USHF.L.U32 UR4, UR4, 0x5, URZ ;  /* 0x0000000504047899 */ /* 0x004fe200080006ff */
[----:B0-----:R-:W-:Y:S01]  /*00a0*/  SHF.R.U32.HI R21, RZ, 0x5, R19 ;  /* 0x00000005ff157819 */ /* 0x001fe20000011613 */
[----:B---3--:R-:W-:-:S04]  /*00b0*/  IMAD.SHL.U32 R2, R2, 0x20, RZ ;  /* 0x0000002002027824 */ /* 0x008fc800078e00ff */
[----:B------:R-:W-:Y:S02]  /*00c0*/  LOP3.LUT R16, R21, UR4, RZ, 0xfc, !PT ;  /* 0x0000000415107c12 */ /* 0x000fe4000f8efcff */
[----:B------:R-:W-:-:S04]  /*00d0*/  LOP3.LUT R23, R2, 0x1f, R19, 0xf8, !PT ;  /* 0x0000001f02177812 */ /* 0x000fc800078ef813 */
[----:B----4-:R-:W-:Y:S05]  /*00e0*/  @!P0 BRA `(.L_x_0) ;  /* 0x0000000400e08947 */ /* 0x010fea0003800000 */
[----:B------:R-:W0:Y:S01]  /*00f0*/  S2UR UR6, SR_CgaCtaId ;  /* 0x00000000000679c3 */ /* 0x000e220000008800 */
[----:B------:R-:W-:Y:S01]  /*0100*/  UMOV UR4, 0x400 ;  /* 0x0000040000047882 */ /* 0x000fe20000000000 */
[----:B------:R-:W-:Y:S01]  /*0110*/  LOP3.LUT R19, R19, 0x1f, RZ, 0xc0, !PT ;  /* 0x0000001f13137812 */ /* 0x000fe200078ec0ff */
[----:B------:R-:W-:Y:S01]  /*0120*/  UIADD3 UR5, UPT, UPT, UR4, 0x2000, URZ ;  /* 0x0000200004057890 */ /* 0x000fe2000fffe0ff */
[-C--:B------:R-:W-:Y:S01]  /*0130*/  IMAD R4, R21, R6.reuse, R2 ;  /* 0x0000000615047224 */ /* 0x080fe200078e0202 */
[----:B------:R-:W-:Y:S02]  /*0140*/  CS2R R10, SRZ ;  /* 0x00000000000a7805 */ /* 0x000fe4000001ff00 */
[----:B------:R-:W-:Y:S01]  /*0150*/  IMAD R7, R16, R6, R19 ;  /* 0x0000000610077224 */ /* 0x000fe200078e0213 */
[----:B------:R-:W1:Y:S01]  /*0160*/  LDC R0, c[0x0][0x380] ;  /* 0x0000e000ff007b82 */ /* 0x000e620000000800 */
[----:B------:R-:W-:Y:S01]  /*0170*/  IMAD.IADD R17, R19, 0x1, R4 ;  /* 0x0000000113117824 */ /* 0x000fe200078e0204 */
[----:B0-----:R-:W-:-:S02]  /*0180*/  ULEA UR4, UR6, UR4, 0x18 ;  /* 0x0000000406047291 */ /* 0x001fc4000f8ec0ff */
[----:B------:R-:W-:-:S04]  /*0190*/  ULEA UR5, UR6, UR5, 0x18 ;  /* 0x0000000506057291 */ /* 0x000fc8000f8ec0ff */
[----:B------:R-:W-:Y:S01]  /*01a0*/  LEA R5, R21, UR4, 0x8 ;  /* 0x0000000415057c11 */ /* 0x000fe2000f8e40ff */
[----:B------:R-:W-:Y:S01]  /*01b0*/  UMOV UR4, URZ ;  /* 0x000000ff00047c82 */ /* 0x000fe20008000000 */
[----:B------:R-:W-:-:S03]  /*01c0*/  LEA R2, R19, UR5, 0x3 ;  /* 0x0000000513027c11 */ /* 0x000fc6000f8e18ff */
[----:B------:R-:W-:Y:S02]  /*01d0*/  IMAD R4, R19, 0x8, R5 ;  /* 0x0000000813047824 */ /* 0x000fe400078e0205 */
[----:B------:R-:W-:-:S07]  /*01e0*/  IMAD R3, R21, 0x100, R2 ;  /* 0x0000010015037824 */ /* 0x000fce00078e0202 */
.L_x_1:
[----:B-1----:R-:W-:Y:S01]  /*01f0*/  IMAD.MOV.U32 R6, RZ, RZ, R0 ;  /* 0x000000ffff067224 */ /* 0x002fe200078e0000 */
[----:B------:R-:W-:Y:S02]  /*0200*/  CS2R R28, SRZ ;  /* 0x00000000001c7805 */ /* 0x000fe4000001ff00 */
[----:B------:R-:W-:Y:S02]  /*0210*/  CS2R R26, SRZ ;  /* 0x00000000001a7805 */ /* 0x000fe4000001ff00 */
[-C--:B------:R-:W-:Y:S02]  /*0220*/  ISETP.GE.AND P1, PT, R19, R6.reuse, PT ;  /* 0x000000061300720c */ /* 0x080fe40003f26270 */
[-C--:B------:R-:W-:Y:S02]  /*0230*/  ISETP.GE.AND P0, PT, R21, R6.reuse, PT ;  /* 0x000000061500720c */ /* 0x080fe40003f06270 */
[-C--:B------:R-:W-:Y:S02]  /*0240*/  ISETP.GE.U32.OR P1, PT, R16, R6.reuse, P1 ;  /* 0x000000061000720c */ /* 0x080fe40000f26470 */
[----:B------:R-:W-:-:S11]  /*0250*/  ISETP.GE.U32.OR P0, PT, R23, R6, P0 ;  /* 0x000000061700720c */ /* 0x000fd60000706470 */
[----:B------:R-:W0:Y:S08]  /*0260*/  @!P1 LDC.64 R12, c[0x0][0x388] ;  /* 0x0000e200ff0c9b82 */ /* 0x000e300000000a00 */
[----:B------:R-:W1:Y:S01]  /*0270*/  @!P0 LDC.64 R8, c[0x0][0x390] ;  /* 0x0000e400ff088b82 */ /* 0x000e620000000a00 */
[----:B0-----:R-:W-:-:S05]  /*0280*/  @!P1 IMAD.WIDE.U32 R14, R7, 0x8, R12 ;  /* 0x00000008070e9825 */ /* 0x001fca00078e000c */
[----:B------:R-:W2:Y:S01]  /*0290*/  @!P1 LDG.E.64 R28, desc[UR8][R14.64] ;  /* 0x000000080e1c9981 */ /* 0x000ea2000c1e1b00 */
[----:B-1----:R-:W-:-:S05]  /*02a0*/  @!P0 IMAD.WIDE.U32 R24, R17, 0x8, R8 ;  /* 0x0000000811188825 */ /* 0x002fca00078e0008 */
[----:B------:R-:W3:Y:S04]  /*02b0*/  @!P0 LDG.E.64 R26, desc[UR8][R24.64] ;  /* 0x00000008181a8981 */ /* 0x000ee8000c1e1b00 */
[----:B--2---:R-:W-:Y:S04]  /*02c0*/  STS.64 [R4], R28 ;  /* 0x0000001c04007388 */ /* 0x004fe80000000a00 */
[----:B---3--:R-:W-:Y:S01]  /*02d0*/  STS.64 [R3], R26 ;  /* 0x0000001a03007388 */ /* 0x008fe20000000a00 */
[----:B------:R-:W-:Y:S06]  /*02e0*/  BAR.SYNC.DEFER_BLOCKING 0x0 ;  /* 0x0000000000007b1d */ /* 0x000fec0000010000 */
[----:B------:R-:W-:Y:S04]  /*02f0*/  LDS.64 R8, [R2] ;  /* 0x0000000002087984 */ /* 0x000fe80000000a00 */
[----:B------:R-:W0:Y:S04]  /*0300*/  LDS.128 R12, [R5] ;  /* 0x00000000050c7984 */ /* 0x000e280000000c00 */
[----:B------:R-:W1:Y:S04]  /*0310*/  LDS.64 R24, [R2+0x100] ;  /* 0x0001000002187984 */ /* 0x000e680000000a00 */
[----:B------:R-:W-:Y:S04]  /*0320*/  LDS.64 R26, [R2+0x200] ;  /* 0x00020000021a7984 */ /* 0x000fe80000000a00 */
[----:B------:R-:W-:Y:S01]  /*0330*/  LDS.64 R28, [R2+0x400] ;  /* 0x00040000021c7984 */ /* 0x000fe20000000a00 */
[----:B0-----:R-:W-:-:S03]  /*0340*/  DFMA R12, R12, R8, R10 ;  /* 0x000000080c0c722b */ /* 0x001fc6000000000a */
[----:B------:R-:W0:Y:S05]  /*0350*/  LDS.128 R8, [R5+0x10] ;  /* 0x0000100005087984 */ /* 0x000e2a0000000c00 */
[----:B-1----:R-:W-:Y:S01]  /*0360*/  DFMA R14, R24, R14, R12 ;  /* 0x0000000e180e722b */ /* 0x002fe2000000000c */
[----:B------:R-:W1:Y:S07]  /*0370*/  LDS.64 R24, [R2+0x300] ;  /* 0x0003000002187984 */ /* 0x000e6e0000000a00 */
[----:B0-----:R-:W-:-:S02]  /*0380*/  DFMA R8, R8, R26, R14 ;  /* 0x0000001a0808722b */ /* 0x001fc4000000000e */
[----:B------:R-:W0:Y:S04]  /*0390*/  LDS.128 R12, [R5+0x20] ;  /* 0x00002000050c7984 */ /* 0x000e280000000c00 */
[----:B------:R-:W-:Y:S02]  /*03a0*/  LDS.64 R26, [R2+0x600] ;  /* 0x00060000021a7984 */ /* 0x000fe40000000a00 */
[----:B-1----:R-:W-:Y:S02]  /*03b0*/  DFMA R10, R24, R10, R8 ;  /* 0x0000000a180a722b */ /* 0x002fe40000000008 */
[----:B------:R-:W1:Y:S06]  /*03c0*/  LDS.64 R24, [R2+0x500] ;  /* 0x0005000002187984 */ /* 0x000e6c0000000a00 */
        /* <DEDUP_REMOVED lines=57> */
[----:B------:R-:W2:Y:S02]  /*0760*/  LDS.64 R26, [R2+0x1d00] ;  /* 0x001d0000021a7984 */ /* 0x000ea40000000a00 */
[----:B-1----:R-:W-:Y:S02]  /*0770*/  DFMA R10, R24, R10, R8 ;  /* 0x0000000a180a722b */ /* 0x002fe40000000008 */
[----:B------:R-:W-:Y:S01]  /*0780*/  LDS.64 R24, [R2+0x1e00] ;  /* 0x001e000002187984 */ /* 0x000fe20000000a00 */
[----:B------:R-:W-:-:S05]  /*0790*/  UIADD3 UR4, UPT, UPT, UR4, 0x20, URZ ;  /* 0x0000002004047890 */ /* 0x000fca000fffe0ff */
[----:B0-----:R-:W-:Y:S02]  /*07a0*/  DFMA R28, R12, R28, R10 ;  /* 0x0000001c0c1c722b */ /* 0x001fe4000000000a */
[----:B------:R-:W0:Y:S04]  /*07b0*/  LDS.128 R8, [R5+0xf0] ;  /* 0x0000f00005087984 */ /* 0x000e280000000c00 */
[----:B------:R-:W1:Y:S02]  /*07c0*/  LDS.64 R12, [R2+0x1f00] ;  /* 0x001f0000020c7984 */ /* 0x000e640000000a00 */
[----:B--2---:R-:W-:Y:S01]  /*07d0*/  DFMA R14, R26, R14, R28 ;  /* 0x0000000e1a0e722b */ /* 0x004fe2000000001c */
[----:B------:R-:W-:Y:S01]  /*07e0*/  BAR.SYNC.DEFER_BLOCKING 0x0 ;  /* 0x0000000000007b1d */ /* 0x000fe20000010000 */
[----:B------:R-:W-:Y:S01]  /*07f0*/  ISETP.LE.AND P0, PT, R6, UR4, PT ;  /* 0x0000000406007c0c */ /* 0x000fe2000bf03270 */
[----:B------:R-:W-:-:S02]  /*0800*/  VIADD R21, R21, 0x20 ;  /* 0x0000002015157836 */ /* 0x000fc40000000000 */
[----:B------:R-:W-:Y:S02]  /*0810*/  VIADD R19, R19, 0x20 ;  /* 0x0000002013137836 */ /* 0x000fe40000000000 */
[----:B------:R-:W-:Y:S02]  /*0820*/  VIADD R7, R7, 0x20 ;  /* 0x0000002007077836 */ /* 0x000fe40000000000 */
[----:B------:R-:W-:Y:S01]  /*0830*/  IMAD R17, R6, 0x20, R17 ;  /* 0x0000002006117824 */ /* 0x000fe200078e0211 */
[----:B0-----:R-:W-:-:S08]  /*0840*/  DFMA R8, R8, R24, R14 ;  /* 0x000000180808722b */ /* 0x001fd0000000000e */
[----:B-1----:R-:W-:Y:S01]  /*0850*/  DFMA R10, R12, R10, R8 ;  /* 0x0000000a0c0a722b */ /* 0x002fe20000000008 */
[----:B------:R-:W-:Y:S10]  /*0860*/  @!P0 BRA `(.L_x_1) ;  /* 0xfffffff800608947 */ /* 0x000ff4000383ffff */
.L_x_0:
[----:B------:R-:W-:-:S04]  /*0870*/  VIMNMX R3, PT, PT, R16, R23, !PT ;  /* 0x0000001710037248 */ /* 0x000fc80007fe0100 */
[----:B------:R-:W-:-:S13]  /*0880*/  ISETP.GE.AND P0, PT, R3, R6, PT ;  /* 0x000000060300720c */ /* 0x000fda0003f06270 */
[----:B------:R-:W-:Y:S05]  /*0890*/  @P0 EXIT ;  /* 0x000000000000094d */ /* 0x000fea0003800000 */
[----:B------:R-:W0:Y:S01]  /*08a0*/  LDC.64 R2, c[0x0][0x398] ;  /* 0x0000e600ff027b82 */ /* 0x000e220000000a00 */
[----:B------:R-:W-:-:S04]  /*08b0*/  IMAD R23, R16, R6, R23 ;  /* 0x0000000610177224 */ /* 0x000fc800078e0217 */
[----:B0-----:R-:W-:-:S05]  /*08c0*/  IMAD.WIDE.U32 R2, R23, 0x8, R2 ;  /* 0x0000000817027825 */ /* 0x001fca00078e0002 */
[----:B------:R-:W-:Y:S01]  /*08d0*/  STG.E.64 desc[UR8][R2.64], R10 ;  /* 0x0000000a02007986 */ /* 0x000fe2000c101b08 */
[----:B------:R-:W-:Y:S05]  /*08e0*/  EXIT ;  /* 0x000000000000794d */ /* 0x000fea0003800000 */
.L_x_2:
[----:B------:R-:W-:-:S00]  /*08f0*/  BRA `(.L_x_2) ;  /* 0xfffffffc00fc7947 */ /* 0x000fc0000383ffff */
[----:B------:R-:W-:-:S00]  /*0900*/  NOP ;  /* 0x0000000000007918 */ /* 0x000fc00000000000 */
[----:B------:R-:W-:-:S00]  /*0910*/  NOP ;  /* 0x0000000000007918 */ /* 0x000fc00000000000 */
[----:B------:R-:W-:-:S00]  /*0920*/  NOP ;  /* 0x0000000000007918 */ /* 0x000fc00000000000 */
[----:B------:R-:W-:-:S00]  /*0930*/  NOP ;  /* 0x0000000000007918 */ /* 0x000fc00000000000 */
[----:B------:R-:W-:-:S00]  /*0940*/  NOP ;  /* 0x0000000000007918 */ /* 0x000fc00000000000 */
[----:B------:R-:W-:-:S00]  /*0950*/  NOP ;  /* 0x0000000000007918 */ /* 0x000fc00000000000 */
[----:B------:R-:W-:-:S00]  /*0960*/  NOP ;  /* 0x0000000000007918 */ /* 0x000fc00000000000 */
[----:B------:R-:W-:-:S00]  /*0970*/  NOP ;  /* 0x0000000000007918 */ /* 0x000fc00000000000 */
.L_x_3:


//--------------------- .nv.shared._Z19square_dgemm_kerneliPKdS0_Pd --------------------------
	.section	.nv.shared._Z19square_dgemm_kerneliPKdS0_Pd,"aw",@nobits
	.sectionflags	@""
	.align	8
.nv.shared._Z19square_dgemm_kerneliPKdS0_Pd:
	.zero		17408


//--------------------- .nv.shared.reserved.0     --------------------------
	.section	.nv.shared.reserved.0,"aw",@nobits
	.weak		__nv_reservedSMEM_offset_0_alias
	.size		__nv_reservedSMEM_offset_0_alias, 0, 64
	.other		__nv_reservedSMEM_offset_0_alias,@"STO_CUDA_RESERVED_SHARED STV_DEFAULT"
__nv_reservedSMEM_offset_0_alias:
	.zero		0
	.zero		64


//--------------------- .nv.constant0._Z19square_dgemm_kerneliPKdS0_Pd --------------------------
	.section	.nv.constant0._Z19square_dgemm_kerneliPKdS0_Pd,"a",@progbits
	.sectionflags	@""
	.align	4
.nv.constant0._Z19square_dgemm_kerneliPKdS0_Pd:
	.zero		928


//--------------------- SYMBOLS --------------------------

	.type		.nv.reservedSmem.offset0,@object
	.size		.nv.reservedSmem.offset0,0x4
	.type		.nv.reservedSmem.cap,@object
	.size		.nv.reservedSmem.cap,0x4
